//
// Generated by NVIDIA NVVM Compiler
//
// Compiler Build ID: CL-36424714
// Cuda compilation tools, release 13.0, V13.0.88
// Based on NVVM 20.0.0
//

.version 9.0
.target sm_100
.address_size 64

	// .globl	_Z9vectorSumPfS_i
.extern .func  (.param .b32 func_retval0) vprintf
(
	.param .b64 vprintf_param_0,
	.param .b64 vprintf_param_1
)
;
.global .align 1 .b8 $str[18] = {116, 104, 114, 101, 97, 100, 73, 100, 120, 46, 120, 32, 61, 32, 37, 100, 10};

.visible .entry _Z9vectorSumPfS_i(
	.param .u64 .ptr .align 1 _Z9vectorSumPfS_i_param_0,
	.param .u64 .ptr .align 1 _Z9vectorSumPfS_i_param_1,
	.param .u32 _Z9vectorSumPfS_i_param_2
)
{
	.local .align 8 .b8 	__local_depot0[8];
	.reg .b64 	%SP;
	.reg .b64 	%SPL;
	.reg .pred 	%p<2>;
	.reg .b32 	%r<5>;
	.reg .b32 	%f<4>;
	.reg .b64 	%rd<12>;

	mov.u64 	%SPL, __local_depot0;
	cvta.local.u64 	%SP, %SPL;
	ld.param.u64 	%rd1, [_Z9vectorSumPfS_i_param_0];
	ld.param.u64 	%rd2, [_Z9vectorSumPfS_i_param_1];
	ld.param.u32 	%r2, [_Z9vectorSumPfS_i_param_2];
	mov.u32 	%r1, %tid.x;
	setp.ge.s32 	%p1, %r1, %r2;
	@%p1 bra 	$L__BB0_2;
	cvta.to.global.u64 	%rd3, %rd1;
	cvta.to.global.u64 	%rd4, %rd2;
	mul.wide.u32 	%rd5, %r1, 4;
	add.s64 	%rd6, %rd3, %rd5;
	ld.global.f32 	%f1, [%rd6];
	add.s64 	%rd7, %rd4, %rd5;
	ld.global.f32 	%f2, [%rd7];
	add.f32 	%f3, %f1, %f2;
	st.global.f32 	[%rd7], %f3;
$L__BB0_2:
	add.u64 	%rd8, %SP, 0;
	add.u64 	%rd9, %SPL, 0;
	st.local.u32 	[%rd9], %r1;
	mov.u64 	%rd10, $str;
	cvta.global.u64 	%rd11, %rd10;
	{ // callseq 0, 0
	.param .b64 param0;
	st.param.b64 	[param0], %rd11;
	.param .b64 param1;
	st.param.b64 	[param1], %rd8;
	.param .b32 retval0;
	call.uni (retval0), 
	vprintf, 
	(
	param0, 
	param1
	);
	ld.param.b32 	%r3, [retval0];
	} // callseq 0
	ret;

}


// ===== COMPILED SASS (sm_100) =====

	.target	sm_100

	.elftype	@"ET_EXEC"


//--------------------- .note.nv.tkinfo           --------------------------
	.section	.note.nv.tkinfo,"",@"SHT_NOTE"
	.sectionflags	@"SHF_NOTE_NV_TKINFO"
	.tkinfo
        /*0018*/ 	.word	0x00000002
        /*0030*/ 	.string	""
        /*0030*/ 	.string	"ptxas"
        /*0030*/ 	.string	"Cuda compilation tools, release 13.0, V13.0.88"
        /*0030*/ 	.string	"Build cuda_13.0.r13.0/compiler.36424714_0"
        /*0030*/ 	.string	"-arch sm_100 -m 64 "



//--------------------- .note.nv.cuinfo           --------------------------
	.section	.note.nv.cuinfo,"",@"SHT_NOTE"
	.sectionflags	@"SHF_NOTE_NV_CUINFO"
        /*0018*/ 	.short	0x0002
        /*001a*/ 	.short	0x0064
        /*001c*/ 	.short	0x0082
	.zero		2


//--------------------- .nv.info                  --------------------------
	.section	.nv.info,"",@"SHT_CUDA_INFO"
	.align	4


	//----- nvinfo : EIATTR_REGCOUNT
	.align		4
        /*0000*/ 	.byte	0x04, 0x2f
        /*0002*/ 	.short	(.L_2 - .L_1)
	.align		4
.L_1:
        /*0004*/ 	.word	index@(_Z9vectorSumPfS_i)
        /*0008*/ 	.word	0x00000018


	//----- nvinfo : EIATTR_FRAME_SIZE
	.align		4
.L_2:
        /*000c*/ 	.byte	0x04, 0x11
        /*000e*/ 	.short	(.L_4 - .L_3)
	.align		4
.L_3:
        /*0010*/ 	.word	index@(_Z9vectorSumPfS_i)
        /*0014*/ 	.word	0x00000008


	//----- nvinfo : EIATTR_MIN_STACK_SIZE
	.align		4
.L_4:
        /*0018*/ 	.byte	0x04, 0x12
        /*001a*/ 	.short	(.L_6 - .L_5)
	.align		4
.L_5:
        /*001c*/ 	.word	index@(_Z9vectorSumPfS_i)
        /*0020*/ 	.word	0x00000008
.L_6:


//--------------------- .nv.compat                --------------------------
	.section	.nv.compat,"",@"SHT_CUDA_COMPAT_INFO"
	.align	4
        /*0000*/ 	.byte	0x02, 0x09, 0x00, 0x00, 0x02, 0x02, 0x01, 0x00, 0x02, 0x05, 0x05, 0x00, 0x03, 0x07, 0x01, 0x01
        /*0010*/ 	.byte	0x02, 0x03, 0x00, 0x00, 0x02, 0x06, 0x01, 0x00, 0x04, 0x0b, 0x08, 0x00, 0x09, 0x00, 0x00, 0x00
        /*0020*/ 	.byte	0x00, 0x00, 0x00, 0x00


//--------------------- .nv.info._Z9vectorSumPfS_i --------------------------
	.section	.nv.info._Z9vectorSumPfS_i,"",@"SHT_CUDA_INFO"
	.sectionflags	@""
	.align	4


	//----- nvinfo : EIATTR_CUDA_API_VERSION
	.align		4
        /*0000*/ 	.byte	0x04, 0x37
        /*0002*/ 	.short	(.L_8 - .L_7)
.L_7:
        /*0004*/ 	.word	0x00000082


	//----- nvinfo : EIATTR_KPARAM_INFO
	.align		4
.L_8:
        /*0008*/ 	.byte	0x04, 0x17
        /*000a*/ 	.short	(.L_10 - .L_9)
.L_9:
        /*000c*/ 	.word	0x00000000
        /*0010*/ 	.short	0x0002
        /*0012*/ 	.short	0x0010
        /*0014*/ 	.byte	0x00, 0xf0, 0x11, 0x00


	//----- nvinfo : EIATTR_KPARAM_INFO
	.align		4
.L_10:
        /*0018*/ 	.byte	0x04, 0x17
        /*001a*/ 	.short	(.L_12 - .L_11)
.L_11:
        /*001c*/ 	.word	0x00000000
        /*0020*/ 	.short	0x0001
        /*0022*/ 	.short	0x0008
        /*0024*/ 	.byte	0x00, 0xf5, 0x21, 0x00


	//----- nvinfo : EIATTR_KPARAM_INFO
	.align		4
.L_12:
        /*0028*/ 	.byte	0x04, 0x17
        /*002a*/ 	.short	(.L_14 - .L_13)
.L_13:
        /*002c*/ 	.word	0x00000000
        /*0030*/ 	.short	0x0000
        /*0032*/ 	.short	0x0000
        /*0034*/ 	.byte	0x00, 0xf5, 0x21, 0x00


	//----- nvinfo : EIATTR_SPARSE_MMA_MASK
	.align		4
.L_14:
        /*0038*/ 	.byte	0x03, 0x50
        /*003a*/ 	.short	0x0000


	//----- nvinfo : EIATTR_MAXREG_COUNT
	.align		4
        /*003c*/ 	.byte	0x03, 0x1b
        /*003e*/ 	.short	0x00ff


	//----- nvinfo : EIATTR_EXTERNS
	.align		4
        /*0040*/ 	.byte	0x04, 0x0f
        /*0042*/ 	.short	(.L_16 - .L_15)


	//   ....[0]....
	.align		4
.L_15:
        /*0044*/ 	.word	index@(vprintf)


	//----- nvinfo : EIATTR_MERCURY_ISA_VERSION
	.align		4
.L_16:
        /*0048*/ 	.byte	0x03, 0x5f
        /*004a*/ 	.short	0x0101


	//----- nvinfo : EIATTR_VRC_CTA_INIT_COUNT
	.align		4
        /*004c*/ 	.byte	0x02, 0x4a
	.zero		1
	.zero		1


	//----- nvinfo : EIATTR_SYSCALL_OFFSETS
	.align		4
        /*0050*/ 	.byte	0x04, 0x46
        /*0052*/ 	.short	(.L_18 - .L_17)


	//   ....[0]....
.L_17:
        /*0054*/ 	.word	0x00000190


	//----- nvinfo : EIATTR_EXIT_INSTR_OFFSETS
	.align		4
.L_18:
        /*0058*/ 	.byte	0x04, 0x1c
        /*005a*/ 	.short	(.L_20 - .L_19)


	//   ....[0]....
.L_19:
        /*005c*/ 	.word	0x000001a0


	//----- nvinfo : EIATTR_CBANK_PARAM_SIZE
	.align		4
.L_20:
        /*0060*/ 	.byte	0x03, 0x19
        /*0062*/ 	.short	0x0014


	//----- nvinfo : EIATTR_PARAM_CBANK
	.align		4
        /*0064*/ 	.byte	0x04, 0x0a
        /*0066*/ 	.short	(.L_22 - .L_21)
	.align		4
.L_21:
        /*0068*/ 	.word	index@(.nv.constant0._Z9vectorSumPfS_i)
        /*006c*/ 	.short	0x0380
        /*006e*/ 	.short	0x0014


	//----- nvinfo : EIATTR_SW_WAR
	.align		4
.L_22:
        /*0070*/ 	.byte	0x04, 0x36
        /*0072*/ 	.short	(.L_24 - .L_23)
.L_23:
        /*0074*/ 	.word	0x00000008
.L_24:


//--------------------- .nv.callgraph             --------------------------
	.section	.nv.callgraph,"",@"SHT_CUDA_CALLGRAPH"
	.align	4
	.sectionentsize	8
	.align		4
        /*0000*/ 	.word	0x00000000
	.align		4
        /*0004*/ 	.word	0xffffffff
	.align		4
        /*0008*/ 	.word	index@(_Z9vectorSumPfS_i)
	.align		4
        /*000c*/ 	.word	index@(vprintf)
	.align		4
        /*0010*/ 	.word	0x00000000
	.align		4
        /*0014*/ 	.word	0xfffffffe
	.align		4
        /*0018*/ 	.word	0x00000000
	.align		4
        /*001c*/ 	.word	0xfffffffd
	.align		4
        /*0020*/ 	.word	0x00000000
	.align		4
        /*0024*/ 	.word	0xfffffffc


//--------------------- .nv.constant4             --------------------------
	.section	.nv.constant4,"a",@progbits
	.align	8
	.align		8
.nv.constant4:
        /*0000*/ 	.dword	vprintf
	.align		8
        /*0008*/ 	.dword	$str


//--------------------- .text._Z9vectorSumPfS_i   --------------------------
	.section	.text._Z9vectorSumPfS_i,"ax",@progbits
	.align	128
        .global         _Z9vectorSumPfS_i
        .type           _Z9vectorSumPfS_i,@function
        .size           _Z9vectorSumPfS_i,(.L_x_2 - _Z9vectorSumPfS_i)
        .other          _Z9vectorSumPfS_i,@"STO_CUDA_ENTRY STV_DEFAULT"
_Z9vectorSumPfS_i:
.text._Z9vectorSumPfS_i:
[----:B------:R-:W0:Y:S01]  /*0000*/  LDC R1, c[0x0][0x37c] ;  /* 0x0000df00ff017b82 */ /* 0x000e220000000800 */
[----:B------:R-:W1:Y:S01]  /*0010*/  S2R R10, SR_TID.X ;  /* 0x00000000000a7919 */ /* 0x000e620000002100 */
[----:B------:R-:W1:Y:S06]  /*0020*/  LDCU UR6, c[0x0][0x390] ;  /* 0x00007200ff0677ac */ /* 0x000e6c0008000800 */
[----:B------:R-:W2:Y:S01]  /*0030*/  LDC.64 R2, c[0x0][0x380] ;  /* 0x0000e000ff027b82 */ /* 0x000ea20000000a00 */
[----:B0-----:R-:W-:Y:S01]  /*0040*/  VIADD R1, R1, 0xfffffff8 ;  /* 0xfffffff801017836 */ /* 0x001fe20000000000 */
[----:B------:R-:W0:Y:S01]  /*0050*/  LDCU.64 UR4, c[0x0][0x358] ;  /* 0x00006b00ff0477ac */ /* 0x000e220008000a00 */
[----:B------:R-:W3:Y:S05]  /*0060*/  LDCU.64 UR8, c[0x4][0x8] ;  /* 0x01000100ff0877ac */ /* 0x000eea0008000a00 */
[----:B------:R-:W4:Y:S01]  /*0070*/  LDC.64 R8, c[0x0][0x388] ;  /* 0x0000e200ff087b82 */ /* 0x000f220000000a00 */
[----:B-1----:R-:W-:-:S13]  /*0080*/  ISETP.GE.AND P0, PT, R10, UR6, PT ;  /* 0x000000060a007c0c */ /* 0x002fda000bf06270 */
[----:B--2---:R-:W-:-:S04]  /*0090*/  @!P0 IMAD.WIDE.U32 R2, R10, 0x4, R2 ;  /* 0x000000040a028825 */ /* 0x004fc800078e0002 */
[----:B----4-:R-:W-:Y:S02]  /*00a0*/  @!P0 IMAD.WIDE.U32 R8, R10, 0x4, R8 ;  /* 0x000000040a088825 */ /* 0x010fe400078e0008 */
[----:B0-----:R-:W2:Y:S04]  /*00b0*/  @!P0 LDG.E R2, desc[UR4][R2.64] ;  /* 0x0000000402028981 */ /* 0x001ea8000c1e1900 */
[----:B------:R-:W2:Y:S01]  /*00c0*/  @!P0 LDG.E R11, desc[UR4][R8.64] ;  /* 0x00000004080b8981 */ /* 0x000ea2000c1e1900 */
[----:B------:R-:W-:Y:S01]  /*00d0*/  MOV R0, 0x0 ;  /* 0x0000000000007802 */ /* 0x000fe20000000f00 */
[----:B------:R-:W0:Y:S01]  /*00e0*/  LDCU UR6, c[0x0][0x2f8] ;  /* 0x00005f00ff0677ac */ /* 0x000e220008000800 */
[----:B---3--:R-:W-:Y:S01]  /*00f0*/  IMAD.U32 R4, RZ, RZ, UR8 ;  /* 0x00000008ff047e24 */ /* 0x008fe2000f8e00ff */
[----:B------:R1:W-:Y:S01]  /*0100*/  STL [R1], R10 ;  /* 0x0000000a01007387 */ /* 0x0003e20000100800 */
[----:B------:R1:W3:Y:S01]  /*0110*/  LDC.64 R12, c[0x4][R0] ;  /* 0x01000000000c7b82 */ /* 0x0002e20000000a00 */
[----:B------:R-:W-:Y:S01]  /*0120*/  MOV R5, UR9 ;  /* 0x0000000900057c02 */ /* 0x000fe20008000f00 */
[----:B--2---:R-:W-:-:S05]  /*0130*/  @!P0 FADD R11, R2, R11 ;  /* 0x0000000b020b8221 */ /* 0x004fca0000000000 */
[----:B------:R1:W-:Y:S01]  /*0140*/  @!P0 STG.E desc[UR4][R8.64], R11 ;  /* 0x0000000b08008986 */ /* 0x0003e2000c101904 */
[----:B------:R-:W2:Y:S01]  /*0150*/  LDCU UR4, c[0x0][0x2fc] ;  /* 0x00005f80ff0477ac */ /* 0x000ea20008000800 */
[----:B0-----:R-:W-:-:S04]  /*0160*/  IADD3 R6, P0, PT, R1, UR6, RZ ;  /* 0x0000000601067c10 */ /* 0x001fc8000ff1e0ff */
[----:B-123--:R-:W-:-:S09]  /*0170*/  IADD3.X R7, PT, PT, RZ, UR4, RZ, P0, !PT ;  /* 0x00000004ff077c10 */ /* 0x00efd200087fe4ff */
[----:B------:R-:W-:-:S07]  /*0180*/  LEPC R20, `(.L_x_0) ;  /* 0x000000001014794e */ /* 0x000fce0000000000 */
[----:B------:R-:W-:Y:S05]  /*0190*/  CALL.ABS.NOINC R12 ;  /* 0x000000000c007343 */ /* 0x000fea0003c00000 */
.L_x_0:
[----:B------:R-:W-:Y:S05]  /*01a0*/  EXIT ;  /* 0x000000000000794d */ /* 0x000fea0003800000 */
.L_x_1:
[----:B------:R-:W-:-:S00]  /*01b0*/  BRA `(.L_x_1) ;  /* 0xfffffffc00fc7947 */ /* 0x000fc0000383ffff */
[----:B------:R-:W-:-:S00]  /*01c0*/  NOP ;  /* 0x0000000000007918 */ /* 0x000fc00000000000 */
        /* <DEDUP_REMOVED lines=11> */
.L_x_2:


//--------------------- .nv.global.init           --------------------------
	.section	.nv.global.init,"aw",@progbits
.nv.global.init:
	.type		$str,@object
	.size		$str,(.L_0 - $str)
$str:
        /*0000*/ 	.byte	0x74, 0x68, 0x72, 0x65, 0x61, 0x64, 0x49, 0x64, 0x78, 0x2e, 0x78, 0x20, 0x3d, 0x20, 0x25, 0x64
        /*0010*/ 	.byte	0x0a, 0x00
.L_0:


//--------------------- .nv.shared.reserved.0     --------------------------
	.section	.nv.shared.reserved.0,"aw",@nobits
	.weak		__nv_reservedSMEM_offset_0_alias
	.size		__nv_reservedSMEM_offset_0_alias, 0, 64
	.other		__nv_reservedSMEM_offset_0_alias,@"STO_CUDA_RESERVED_SHARED STV_DEFAULT"
__nv_reservedSMEM_offset_0_alias:
	.zero		0
	.zero		64


//--------------------- .nv.constant0._Z9vectorSumPfS_i --------------------------
	.section	.nv.constant0._Z9vectorSumPfS_i,"a",@progbits
	.sectionflags	@""
	.align	4
.nv.constant0._Z9vectorSumPfS_i:
	.zero		916


//--------------------- SYMBOLS --------------------------

	.type		.nv.reservedSmem.offset0,@object
	.size		.nv.reservedSmem.offset0,0x4
	.type		vprintf,@function
